//
// Generated by NVIDIA NVVM Compiler
//
// Compiler Build ID: CL-36424714
// Cuda compilation tools, release 13.0, V13.0.88
// Based on NVVM 20.0.0
//

.version 9.0
.target sm_100
.address_size 64

	// .globl	_Z5solvePPfS0_iiS_

.visible .entry _Z5solvePPfS0_iiS_(
	.param .u64 .ptr .align 1 _Z5solvePPfS0_iiS__param_0,
	.param .u64 .ptr .align 1 _Z5solvePPfS0_iiS__param_1,
	.param .u32 _Z5solvePPfS0_iiS__param_2,
	.param .u32 _Z5solvePPfS0_iiS__param_3,
	.param .u64 .ptr .align 1 _Z5solvePPfS0_iiS__param_4
)
{
	.reg .pred 	%p<8>;
	.reg .b32 	%r<19>;
	.reg .b32 	%f<14>;
	.reg .b64 	%rd<27>;

	ld.param.u64 	%rd1, [_Z5solvePPfS0_iiS__param_0];
	ld.param.u64 	%rd2, [_Z5solvePPfS0_iiS__param_1];
	ld.param.u32 	%r3, [_Z5solvePPfS0_iiS__param_2];
	ld.param.u32 	%r5, [_Z5solvePPfS0_iiS__param_3];
	ld.param.u64 	%rd3, [_Z5solvePPfS0_iiS__param_4];
	mov.u32 	%r7, %ctaid.x;
	mov.u32 	%r8, %ntid.x;
	mov.u32 	%r9, %tid.x;
	mad.lo.s32 	%r10, %r7, %r8, %r9;
	mov.u32 	%r11, %ctaid.y;
	mov.u32 	%r12, %ntid.y;
	mov.u32 	%r13, %tid.y;
	mad.lo.s32 	%r14, %r11, %r12, %r13;
	setp.lt.s32 	%p1, %r10, 1;
	setp.eq.s32 	%p2, %r14, 0;
	or.pred  	%p3, %p1, %p2;
	add.s32 	%r15, %r3, -1;
	setp.ge.s32 	%p4, %r10, %r15;
	or.pred  	%p5, %p3, %p4;
	add.s32 	%r16, %r5, -1;
	setp.ge.s32 	%p6, %r14, %r16;
	or.pred  	%p7, %p5, %p6;
	@%p7 bra 	$L__BB0_2;
	cvta.to.global.u64 	%rd4, %rd1;
	cvta.to.global.u64 	%rd5, %rd2;
	cvta.to.global.u64 	%rd6, %rd3;
	mul.wide.u32 	%rd7, %r10, 8;
	add.s64 	%rd8, %rd4, %rd7;
	ld.global.u64 	%rd9, [%rd8];
	add.s32 	%r17, %r14, -1;
	mul.wide.u32 	%rd10, %r17, 4;
	add.s64 	%rd11, %rd9, %rd10;
	ld.f32 	%f1, [%rd11];
	add.s32 	%r18, %r10, -1;
	mul.wide.u32 	%rd12, %r18, 8;
	add.s64 	%rd13, %rd4, %rd12;
	ld.global.u64 	%rd14, [%rd13];
	mul.wide.u32 	%rd15, %r14, 4;
	add.s64 	%rd16, %rd14, %rd15;
	ld.f32 	%f2, [%rd16];
	add.f32 	%f3, %f1, %f2;
	add.s64 	%rd17, %rd9, %rd15;
	ld.f32 	%f4, [%rd17+4];
	add.f32 	%f5, %f3, %f4;
	ld.global.u64 	%rd18, [%rd8+8];
	add.s64 	%rd19, %rd18, %rd15;
	ld.f32 	%f6, [%rd19];
	add.f32 	%f7, %f5, %f6;
	mul.f32 	%f8, %f7, 0f3E800000;
	add.s64 	%rd20, %rd5, %rd7;
	ld.global.u64 	%rd21, [%rd20];
	add.s64 	%rd22, %rd21, %rd15;
	st.f32 	[%rd22], %f8;
	ld.global.u64 	%rd23, [%rd20];
	add.s64 	%rd24, %rd23, %rd15;
	ld.f32 	%f9, [%rd24];
	ld.global.u64 	%rd25, [%rd8];
	add.s64 	%rd26, %rd25, %rd15;
	ld.f32 	%f10, [%rd26];
	sub.f32 	%f11, %f9, %f10;
	abs.f32 	%f12, %f11;
	atom.global.add.f32 	%f13, [%rd6], %f12;
$L__BB0_2:
	ret;

}


// ===== COMPILED SASS (sm_100) =====

	.target	sm_100

	.elftype	@"ET_EXEC"


//--------------------- .note.nv.tkinfo           --------------------------
	.section	.note.nv.tkinfo,"",@"SHT_NOTE"
	.sectionflags	@"SHF_NOTE_NV_TKINFO"
	.tkinfo
        /*0018*/ 	.word	0x00000002
        /*0030*/ 	.string	""
        /*0030*/ 	.string	"ptxas"
        /*0030*/ 	.string	"Cuda compilation tools, release 13.0, V13.0.88"
        /*0030*/ 	.string	"Build cuda_13.0.r13.0/compiler.36424714_0"
        /*0030*/ 	.string	"-arch sm_100 -m 64 "



//--------------------- .note.nv.cuinfo           --------------------------
	.section	.note.nv.cuinfo,"",@"SHT_NOTE"
	.sectionflags	@"SHF_NOTE_NV_CUINFO"
        /*0018*/ 	.short	0x0002
        /*001a*/ 	.short	0x0064
        /*001c*/ 	.short	0x0082
	.zero		2


//--------------------- .nv.info                  --------------------------
	.section	.nv.info,"",@"SHT_CUDA_INFO"
	.align	4


	//----- nvinfo : EIATTR_REGCOUNT
	.align		4
        /*0000*/ 	.byte	0x04, 0x2f
        /*0002*/ 	.short	(.L_1 - .L_0)
	.align		4
.L_0:
        /*0004*/ 	.word	index@(_Z5solvePPfS0_iiS_)
        /*0008*/ 	.word	0x00000014


	//----- nvinfo : EIATTR_FRAME_SIZE
	.align		4
.L_1:
        /*000c*/ 	.byte	0x04, 0x11
        /*000e*/ 	.short	(.L_3 - .L_2)
	.align		4
.L_2:
        /*0010*/ 	.word	index@(_Z5solvePPfS0_iiS_)
        /*0014*/ 	.word	0x00000000


	//----- nvinfo : EIATTR_MIN_STACK_SIZE
	.align		4
.L_3:
        /*0018*/ 	.byte	0x04, 0x12
        /*001a*/ 	.short	(.L_5 - .L_4)
	.align		4
.L_4:
        /*001c*/ 	.word	index@(_Z5solvePPfS0_iiS_)
        /*0020*/ 	.word	0x00000000
.L_5:


//--------------------- .nv.compat                --------------------------
	.section	.nv.compat,"",@"SHT_CUDA_COMPAT_INFO"
	.align	4
        /*0000*/ 	.byte	0x02, 0x09, 0x00, 0x00, 0x02, 0x02, 0x01, 0x00, 0x02, 0x05, 0x05, 0x00, 0x03, 0x07, 0x01, 0x01
        /*0010*/ 	.byte	0x02, 0x03, 0x00, 0x00, 0x02, 0x06, 0x01, 0x00, 0x04, 0x0b, 0x08, 0x00, 0x09, 0x00, 0x00, 0x00
        /*0020*/ 	.byte	0x00, 0x00, 0x00, 0x00


//--------------------- .nv.info._Z5solvePPfS0_iiS_ --------------------------
	.section	.nv.info._Z5solvePPfS0_iiS_,"",@"SHT_CUDA_INFO"
	.sectionflags	@""
	.align	4


	//----- nvinfo : EIATTR_CUDA_API_VERSION
	.align		4
        /*0000*/ 	.byte	0x04, 0x37
        /*0002*/ 	.short	(.L_7 - .L_6)
.L_6:
        /*0004*/ 	.word	0x00000082


	//----- nvinfo : EIATTR_KPARAM_INFO
	.align		4
.L_7:
        /*0008*/ 	.byte	0x04, 0x17
        /*000a*/ 	.short	(.L_9 - .L_8)
.L_8:
        /*000c*/ 	.word	0x00000000
        /*0010*/ 	.short	0x0004
        /*0012*/ 	.short	0x0018
        /*0014*/ 	.byte	0x00, 0xf5, 0x21, 0x00


	//----- nvinfo : EIATTR_KPARAM_INFO
	.align		4
.L_9:
        /*0018*/ 	.byte	0x04, 0x17
        /*001a*/ 	.short	(.L_11 - .L_10)
.L_10:
        /*001c*/ 	.word	0x00000000
        /*0020*/ 	.short	0x0003
        /*0022*/ 	.short	0x0014
        /*0024*/ 	.byte	0x00, 0xf0, 0x11, 0x00


	//----- nvinfo : EIATTR_KPARAM_INFO
	.align		4
.L_11:
        /*0028*/ 	.byte	0x04, 0x17
        /*002a*/ 	.short	(.L_13 - .L_12)
.L_12:
        /*002c*/ 	.word	0x00000000
        /*0030*/ 	.short	0x0002
        /*0032*/ 	.short	0x0010
        /*0034*/ 	.byte	0x00, 0xf0, 0x11, 0x00


	//----- nvinfo : EIATTR_KPARAM_INFO
	.align		4
.L_13:
        /*0038*/ 	.byte	0x04, 0x17
        /*003a*/ 	.short	(.L_15 - .L_14)
.L_14:
        /*003c*/ 	.word	0x00000000
        /*0040*/ 	.short	0x0001
        /*0042*/ 	.short	0x0008
        /*0044*/ 	.byte	0x00, 0xf5, 0x21, 0x00


	//----- nvinfo : EIATTR_KPARAM_INFO
	.align		4
.L_15:
        /*0048*/ 	.byte	0x04, 0x17
        /*004a*/ 	.short	(.L_17 - .L_16)
.L_16:
        /*004c*/ 	.word	0x00000000
        /*0050*/ 	.short	0x0000
        /*0052*/ 	.short	0x0000
        /*0054*/ 	.byte	0x00, 0xf5, 0x21, 0x00


	//----- nvinfo : EIATTR_SPARSE_MMA_MASK
	.align		4
.L_17:
        /*0058*/ 	.byte	0x03, 0x50
        /*005a*/ 	.short	0x0000


	//----- nvinfo : EIATTR_MAXREG_COUNT
	.align		4
        /*005c*/ 	.byte	0x03, 0x1b
        /*005e*/ 	.short	0x00ff


	//----- nvinfo : EIATTR_MERCURY_ISA_VERSION
	.align		4
        /*0060*/ 	.byte	0x03, 0x5f
        /*0062*/ 	.short	0x0101


	//----- nvinfo : EIATTR_VRC_CTA_INIT_COUNT
	.align		4
        /*0064*/ 	.byte	0x02, 0x4a
	.zero		1
	.zero		1


	//----- nvinfo : EIATTR_EXIT_INSTR_OFFSETS
	.align		4
        /*0068*/ 	.byte	0x04, 0x1c
        /*006a*/ 	.short	(.L_19 - .L_18)


	//   ....[0]....
.L_18:
        /*006c*/ 	.word	0x00000100


	//   ....[1]....
        /*0070*/ 	.word	0x00000350


	//----- nvinfo : EIATTR_CBANK_PARAM_SIZE
	.align		4
.L_19:
        /*0074*/ 	.byte	0x03, 0x19
        /*0076*/ 	.short	0x0020


	//----- nvinfo : EIATTR_PARAM_CBANK
	.align		4
        /*0078*/ 	.byte	0x04, 0x0a
        /*007a*/ 	.short	(.L_21 - .L_20)
	.align		4
.L_20:
        /*007c*/ 	.word	index@(.nv.constant0._Z5solvePPfS0_iiS_)
        /*0080*/ 	.short	0x0380
        /*0082*/ 	.short	0x0020


	//----- nvinfo : EIATTR_SW_WAR
	.align		4
.L_21:
        /*0084*/ 	.byte	0x04, 0x36
        /*0086*/ 	.short	(.L_23 - .L_22)
.L_22:
        /*0088*/ 	.word	0x00000008
.L_23:


//--------------------- .nv.callgraph             --------------------------
	.section	.nv.callgraph,"",@"SHT_CUDA_CALLGRAPH"
	.align	4
	.sectionentsize	8
	.align		4
        /*0000*/ 	.word	0x00000000
	.align		4
        /*0004*/ 	.word	0xffffffff
	.align		4
        /*0008*/ 	.word	0x00000000
	.align		4
        /*000c*/ 	.word	0xfffffffe
	.align		4
        /*0010*/ 	.word	0x00000000
	.align		4
        /*0014*/ 	.word	0xfffffffd
	.align		4
        /*0018*/ 	.word	0x00000000
	.align		4
        /*001c*/ 	.word	0xfffffffc


//--------------------- .text._Z5solvePPfS0_iiS_  --------------------------
	.section	.text._Z5solvePPfS0_iiS_,"ax",@progbits
	.align	128
        .global         _Z5solvePPfS0_iiS_
        .type           _Z5solvePPfS0_iiS_,@function
        .size           _Z5solvePPfS0_iiS_,(.L_x_1 - _Z5solvePPfS0_iiS_)
        .other          _Z5solvePPfS0_iiS_,@"STO_CUDA_ENTRY STV_DEFAULT"
_Z5solvePPfS0_iiS_:
.text._Z5solvePPfS0_iiS_:
[----:B------:R-:W-:Y:S01]  /*0000*/  LDC R1, c[0x0][0x37c] ;  /* 0x0000df00ff017b82 */ /* 0x000fe20000000800 */
[----:B------:R-:W0:Y:S07]  /*0010*/  S2R R3, SR_TID.Y ;  /* 0x0000000000037919 */ /* 0x000e2e0000002200 */
[----:B------:R-:W1:Y:S01]  /*0020*/  LDC R17, c[0x0][0x360] ;  /* 0x0000d800ff117b82 */ /* 0x000e620000000800 */
[----:B------:R-:W2:Y:S01]  /*0030*/  LDCU.64 UR4, c[0x0][0x390] ;  /* 0x00007200ff0477ac */ /* 0x000ea20008000a00 */
[----:B------:R-:W1:Y:S06]  /*0040*/  S2R R2, SR_TID.X ;  /* 0x0000000000027919 */ /* 0x000e6c0000002100 */
[----:B------:R-:W0:Y:S08]  /*0050*/  S2UR UR7, SR_CTAID.Y ;  /* 0x00000000000779c3 */ /* 0x000e300000002600 */
[----:B------:R-:W0:Y:S01]  /*0060*/  LDC R0, c[0x0][0x364] ;  /* 0x0000d900ff007b82 */ /* 0x000e220000000800 */
[----:B--2---:R-:W-:-:S02]  /*0070*/  UIADD3 UR4, UPT, UPT, UR4, -0x1, URZ ;  /* 0xffffffff04047890 */ /* 0x004fc4000fffe0ff */
[----:B------:R-:W-:-:S05]  /*0080*/  UIADD3 UR5, UPT, UPT, UR5, -0x1, URZ ;  /* 0xffffffff05057890 */ /* 0x000fca000fffe0ff */
[----:B------:R-:W1:Y:S01]  /*0090*/  S2UR UR6, SR_CTAID.X ;  /* 0x00000000000679c3 */ /* 0x000e620000002500 */
[----:B0-----:R-:W-:-:S05]  /*00a0*/  IMAD R0, R0, UR7, R3 ;  /* 0x0000000700007c24 */ /* 0x001fca000f8e0203 */
[----:B------:R-:W-:Y:S01]  /*00b0*/  ISETP.NE.AND P0, PT, R0, RZ, PT ;  /* 0x000000ff0000720c */ /* 0x000fe20003f05270 */
[----:B-1----:R-:W-:-:S05]  /*00c0*/  IMAD R17, R17, UR6, R2 ;  /* 0x0000000611117c24 */ /* 0x002fca000f8e0202 */
[----:B------:R-:W-:-:S04]  /*00d0*/  ISETP.LT.OR P0, PT, R17, 0x1, !P0 ;  /* 0x000000011100780c */ /* 0x000fc80004701670 */
[----:B------:R-:W-:-:S04]  /*00e0*/  ISETP.GE.OR P0, PT, R17, UR4, P0 ;  /* 0x0000000411007c0c */ /* 0x000fc80008706670 */
[----:B------:R-:W-:-:S13]  /*00f0*/  ISETP.GE.OR P0, PT, R0, UR5, P0 ;  /* 0x0000000500007c0c */ /* 0x000fda0008706670 */
[----:B------:R-:W-:Y:S05]  /*0100*/  @P0 EXIT ;  /* 0x000000000000094d */ /* 0x000fea0003800000 */
[----:B------:R-:W0:Y:S01]  /*0110*/  LDC.64 R2, c[0x0][0x380] ;  /* 0x0000e000ff027b82 */ /* 0x000e220000000a00 */
[----:B------:R-:W1:Y:S01]  /*0120*/  LDCU.64 UR4, c[0x0][0x358] ;  /* 0x00006b00ff0477ac */ /* 0x000e620008000a00 */
[----:B------:R-:W-:-:S06]  /*0130*/  IADD3 R11, PT, PT, R17, -0x1, RZ ;  /* 0xffffffff110b7810 */ /* 0x000fcc0007ffe0ff */
[----:B------:R-:W2:Y:S01]  /*0140*/  LDC.64 R4, c[0x0][0x388] ;  /* 0x0000e200ff047b82 */ /* 0x000ea20000000a00 */
[----:B0-----:R-:W-:-:S04]  /*0150*/  IMAD.WIDE.U32 R10, R11, 0x8, R2 ;  /* 0x000000080b0a7825 */ /* 0x001fc800078e0002 */
[C---:B------:R-:W-:Y:S02]  /*0160*/  IMAD.WIDE.U32 R2, R17.reuse, 0x8, R2 ;  /* 0x0000000811027825 */ /* 0x040fe400078e0002 */
[----:B-1----:R-:W3:Y:S04]  /*0170*/  LDG.E.64 R10, desc[UR4][R10.64] ;  /* 0x000000040a0a7981 */ /* 0x002ee8000c1e1b00 */
[----:B------:R-:W4:Y:S04]  /*0180*/  LDG.E.64 R6, desc[UR4][R2.64] ;  /* 0x0000000402067981 */ /* 0x000f28000c1e1b00 */
[----:B------:R-:W5:Y:S01]  /*0190*/  LDG.E.64 R14, desc[UR4][R2.64+0x8] ;  /* 0x00000804020e7981 */ /* 0x000f62000c1e1b00 */
[----:B------:R-:W-:Y:S01]  /*01a0*/  IADD3 R9, PT, PT, R0, -0x1, RZ ;  /* 0xffffffff00097810 */ /* 0x000fe20007ffe0ff */
[----:B--2---:R-:W-:-:S04]  /*01b0*/  IMAD.WIDE.U32 R4, R17, 0x8, R4 ;  /* 0x0000000811047825 */ /* 0x004fc800078e0004 */
[C---:B---3--:R-:W-:Y:S02]  /*01c0*/  IMAD.WIDE.U32 R12, R0.reuse, 0x4, R10 ;  /* 0x00000004000c7825 */ /* 0x048fe400078e000a */
[----:B------:R-:W2:Y:S02]  /*01d0*/  LDG.E.64 R10, desc[UR4][R4.64] ;  /* 0x00000004040a7981 */ /* 0x000ea4000c1e1b00 */
[--C-:B----4-:R-:W-:Y:S02]  /*01e0*/  IMAD.WIDE.U32 R8, R9, 0x4, R6.reuse ;  /* 0x0000000409087825 */ /* 0x110fe400078e0006 */
[----:B------:R-:W3:Y:S02]  /*01f0*/  LD.E R13, desc[UR4][R12.64] ;  /* 0x000000040c0d7980 */ /* 0x000ee4000c101900 */
[C---:B------:R-:W-:Y:S02]  /*0200*/  IMAD.WIDE.U32 R6, R0.reuse, 0x4, R6 ;  /* 0x0000000400067825 */ /* 0x040fe400078e0006 */
[----:B------:R-:W3:Y:S02]  /*0210*/  LD.E R8, desc[UR4][R8.64] ;  /* 0x0000000408087980 */ /* 0x000ee4000c101900 */
[----:B-----5:R-:W-:-:S02]  /*0220*/  IMAD.WIDE.U32 R14, R0, 0x4, R14 ;  /* 0x00000004000e7825 */ /* 0x020fc400078e000e */
[----:B------:R-:W4:Y:S04]  /*0230*/  LD.E R7, desc[UR4][R6.64+0x4] ;  /* 0x0000040406077980 */ /* 0x000f28000c101900 */
[----:B------:R-:W5:Y:S01]  /*0240*/  LD.E R15, desc[UR4][R14.64] ;  /* 0x000000040e0f7980 */ /* 0x000f62000c101900 */
[----:B---3--:R-:W-:-:S04]  /*0250*/  FADD R16, R8, R13 ;  /* 0x0000000d08107221 */ /* 0x008fc80000000000 */
[----:B----4-:R-:W-:-:S04]  /*0260*/  FADD R16, R16, R7 ;  /* 0x0000000710107221 */ /* 0x010fc80000000000 */
[----:B-----5:R-:W-:Y:S01]  /*0270*/  FADD R16, R16, R15 ;  /* 0x0000000f10107221 */ /* 0x020fe20000000000 */
[----:B--2---:R-:W-:-:S04]  /*0280*/  IMAD.WIDE.U32 R10, R0, 0x4, R10 ;  /* 0x00000004000a7825 */ /* 0x004fc800078e000a */
[----:B------:R-:W-:-:S05]  /*0290*/  FMUL R17, R16, 0.25 ;  /* 0x3e80000010117820 */ /* 0x000fca0000400000 */
[----:B------:R-:W-:Y:S04]  /*02a0*/  ST.E desc[UR4][R10.64], R17 ;  /* 0x000000110a007985 */ /* 0x000fe8000c101904 */
[----:B------:R-:W2:Y:S04]  /*02b0*/  LDG.E.64 R8, desc[UR4][R4.64] ;  /* 0x0000000404087981 */ /* 0x000ea8000c1e1b00 */
[----:B------:R-:W3:Y:S01]  /*02c0*/  LDG.E.64 R2, desc[UR4][R2.64] ;  /* 0x0000000402027981 */ /* 0x000ee2000c1e1b00 */
[----:B------:R-:W0:Y:S01]  /*02d0*/  LDC.64 R12, c[0x0][0x398] ;  /* 0x0000e600ff0c7b82 */ /* 0x000e220000000a00 */
[----:B--2---:R-:W-:-:S04]  /*02e0*/  IMAD.WIDE.U32 R8, R0, 0x4, R8 ;  /* 0x0000000400087825 */ /* 0x004fc800078e0008 */
[----:B---3--:R-:W-:Y:S02]  /*02f0*/  IMAD.WIDE.U32 R6, R0, 0x4, R2 ;  /* 0x0000000400067825 */ /* 0x008fe400078e0002 */
[----:B------:R-:W2:Y:S04]  /*0300*/  LD.E R8, desc[UR4][R8.64] ;  /* 0x0000000408087980 */ /* 0x000ea8000c101900 */
[----:B------:R-:W2:Y:S02]  /*0310*/  LD.E R7, desc[UR4][R6.64] ;  /* 0x0000000406077980 */ /* 0x000ea4000c101900 */
[----:B--2---:R-:W-:-:S04]  /*0320*/  FADD R0, R8, -R7 ;  /* 0x8000000708007221 */ /* 0x004fc80000000000 */
[----:B------:R-:W-:-:S05]  /*0330*/  FADD R15, |R0|, -RZ ;  /* 0x800000ff000f7221 */ /* 0x000fca0000000200 */
[----:B0-----:R-:W-:Y:S01]  /*0340*/  REDG.E.ADD.F32.FTZ.RN.STRONG.GPU desc[UR4][R12.64], R15 ;  /* 0x0000000f0c0079a6 */ /* 0x001fe2000c12f304 */
[----:B------:R-:W-:Y:S05]  /*0350*/  EXIT ;  /* 0x000000000000794d */ /* 0x000fea0003800000 */
.L_x_0:
[----:B------:R-:W-:-:S00]  /*0360*/  BRA `(.L_x_0) ;  /* 0xfffffffc00fc7947 */ /* 0x000fc0000383ffff */
[----:B------:R-:W-:-:S00]  /*0370*/  NOP ;  /* 0x0000000000007918 */ /* 0x000fc00000000000 */
        /* <DEDUP_REMOVED lines=8> */
.L_x_1:


//--------------------- .nv.shared.reserved.0     --------------------------
	.section	.nv.shared.reserved.0,"aw",@nobits
	.weak		__nv_reservedSMEM_offset_0_alias
	.size		__nv_reservedSMEM_offset_0_alias, 0, 64
	.other		__nv_reservedSMEM_offset_0_alias,@"STO_CUDA_RESERVED_SHARED STV_DEFAULT"
__nv_reservedSMEM_offset_0_alias:
	.zero		0
	.zero		64


//--------------------- .nv.constant0._Z5solvePPfS0_iiS_ --------------------------
	.section	.nv.constant0._Z5solvePPfS0_iiS_,"a",@progbits
	.sectionflags	@""
	.align	4
.nv.constant0._Z5solvePPfS0_iiS_:
	.zero		928


//--------------------- SYMBOLS --------------------------

	.type		.nv.reservedSmem.offset0,@object
	.size		.nv.reservedSmem.offset0,0x4
